//
// Generated by NVIDIA NVVM Compiler
//
// Compiler Build ID: CL-36424714
// Cuda compilation tools, release 13.0, V13.0.88
// Based on NVVM 20.0.0
//

.version 9.0
.target sm_100
.address_size 64

	// .globl	_Z10CheckIndexv
.extern .func  (.param .b32 func_retval0) vprintf
(
	.param .b64 vprintf_param_0,
	.param .b64 vprintf_param_1
)
;
.global .align 1 .b8 $str[132] = {116, 104, 114, 101, 97, 100, 73, 100, 120, 58, 32, 40, 37, 100, 44, 32, 37, 100, 44, 32, 37, 100, 41, 32, 9, 32, 32, 32, 32, 32, 32, 32, 32, 32, 32, 32, 32, 98, 108, 111, 99, 107, 73, 100, 120, 58, 32, 40, 37, 100, 44, 32, 37, 100, 44, 32, 37, 100, 41, 32, 9, 32, 32, 32, 32, 32, 32, 32, 32, 32, 32, 32, 32, 98, 108, 111, 99, 107, 68, 105, 109, 58, 32, 40, 37, 100, 44, 32, 37, 100, 44, 32, 37, 100, 41, 32, 9, 32, 32, 32, 32, 32, 32, 32, 32, 32, 32, 32, 32, 103, 114, 105, 100, 68, 105, 109, 58, 32, 40, 37, 100, 44, 32, 37, 100, 44, 32, 37, 100, 41, 10};

.visible .entry _Z10CheckIndexv()
{
	.local .align 16 .b8 	__local_depot0[48];
	.reg .b64 	%SP;
	.reg .b64 	%SPL;
	.reg .b32 	%r<15>;
	.reg .b64 	%rd<5>;

	mov.u64 	%SPL, __local_depot0;
	cvta.local.u64 	%SP, %SPL;
	add.u64 	%rd1, %SP, 0;
	add.u64 	%rd2, %SPL, 0;
	mov.u32 	%r1, %tid.x;
	mov.u32 	%r2, %tid.y;
	mov.u32 	%r3, %tid.z;
	mov.u32 	%r4, %ctaid.x;
	mov.u32 	%r5, %ctaid.y;
	mov.u32 	%r6, %ctaid.z;
	mov.u32 	%r7, %ntid.x;
	mov.u32 	%r8, %ntid.y;
	mov.u32 	%r9, %ntid.z;
	mov.u32 	%r10, %nctaid.x;
	mov.u32 	%r11, %nctaid.y;
	mov.u32 	%r12, %nctaid.z;
	st.local.v4.u32 	[%rd2], {%r1, %r2, %r3, %r4};
	st.local.v4.u32 	[%rd2+16], {%r5, %r6, %r7, %r8};
	st.local.v4.u32 	[%rd2+32], {%r9, %r10, %r11, %r12};
	mov.u64 	%rd3, $str;
	cvta.global.u64 	%rd4, %rd3;
	{ // callseq 0, 0
	.param .b64 param0;
	st.param.b64 	[param0], %rd4;
	.param .b64 param1;
	st.param.b64 	[param1], %rd1;
	.param .b32 retval0;
	call.uni (retval0), 
	vprintf, 
	(
	param0, 
	param1
	);
	ld.param.b32 	%r13, [retval0];
	} // callseq 0
	ret;

}


// ===== COMPILED SASS (sm_100) =====

	.target	sm_100

	.elftype	@"ET_EXEC"


//--------------------- .note.nv.tkinfo           --------------------------
	.section	.note.nv.tkinfo,"",@"SHT_NOTE"
	.sectionflags	@"SHF_NOTE_NV_TKINFO"
	.tkinfo
        /*0018*/ 	.word	0x00000002
        /*0030*/ 	.string	""
        /*0030*/ 	.string	"ptxas"
        /*0030*/ 	.string	"Cuda compilation tools, release 13.0, V13.0.88"
        /*0030*/ 	.string	"Build cuda_13.0.r13.0/compiler.36424714_0"
        /*0030*/ 	.string	"-arch sm_100 -m 64 "



//--------------------- .note.nv.cuinfo           --------------------------
	.section	.note.nv.cuinfo,"",@"SHT_NOTE"
	.sectionflags	@"SHF_NOTE_NV_CUINFO"
        /*0018*/ 	.short	0x0002
        /*001a*/ 	.short	0x0064
        /*001c*/ 	.short	0x0082
	.zero		2


//--------------------- .nv.info                  --------------------------
	.section	.nv.info,"",@"SHT_CUDA_INFO"
	.align	4


	//----- nvinfo : EIATTR_REGCOUNT
	.align		4
        /*0000*/ 	.byte	0x04, 0x2f
        /*0002*/ 	.short	(.L_2 - .L_1)
	.align		4
.L_1:
        /*0004*/ 	.word	index@(_Z10CheckIndexv)
        /*0008*/ 	.word	0x00000018


	//----- nvinfo : EIATTR_FRAME_SIZE
	.align		4
.L_2:
        /*000c*/ 	.byte	0x04, 0x11
        /*000e*/ 	.short	(.L_4 - .L_3)
	.align		4
.L_3:
        /*0010*/ 	.word	index@(_Z10CheckIndexv)
        /*0014*/ 	.word	0x00000030


	//----- nvinfo : EIATTR_MIN_STACK_SIZE
	.align		4
.L_4:
        /*0018*/ 	.byte	0x04, 0x12
        /*001a*/ 	.short	(.L_6 - .L_5)
	.align		4
.L_5:
        /*001c*/ 	.word	index@(_Z10CheckIndexv)
        /*0020*/ 	.word	0x00000030
.L_6:


//--------------------- .nv.compat                --------------------------
	.section	.nv.compat,"",@"SHT_CUDA_COMPAT_INFO"
	.align	4
        /*0000*/ 	.byte	0x02, 0x09, 0x00, 0x00, 0x02, 0x02, 0x01, 0x00, 0x02, 0x05, 0x05, 0x00, 0x03, 0x07, 0x01, 0x01
        /*0010*/ 	.byte	0x02, 0x03, 0x00, 0x00, 0x02, 0x06, 0x01, 0x00, 0x04, 0x0b, 0x08, 0x00, 0x09, 0x00, 0x00, 0x00
        /*0020*/ 	.byte	0x00, 0x00, 0x00, 0x00


//--------------------- .nv.info._Z10CheckIndexv  --------------------------
	.section	.nv.info._Z10CheckIndexv,"",@"SHT_CUDA_INFO"
	.sectionflags	@""
	.align	4


	//----- nvinfo : EIATTR_CUDA_API_VERSION
	.align		4
        /*0000*/ 	.byte	0x04, 0x37
        /*0002*/ 	.short	(.L_8 - .L_7)
.L_7:
        /*0004*/ 	.word	0x00000082


	//----- nvinfo : EIATTR_SPARSE_MMA_MASK
	.align		4
.L_8:
        /*0008*/ 	.byte	0x03, 0x50
        /*000a*/ 	.short	0x0000


	//----- nvinfo : EIATTR_MAXREG_COUNT
	.align		4
        /*000c*/ 	.byte	0x03, 0x1b
        /*000e*/ 	.short	0x00ff


	//----- nvinfo : EIATTR_EXTERNS
	.align		4
        /*0010*/ 	.byte	0x04, 0x0f
        /*0012*/ 	.short	(.L_10 - .L_9)


	//   ....[0]....
	.align		4
.L_9:
        /*0014*/ 	.word	index@(vprintf)


	//----- nvinfo : EIATTR_MERCURY_ISA_VERSION
	.align		4
.L_10:
        /*0018*/ 	.byte	0x03, 0x5f
        /*001a*/ 	.short	0x0101


	//----- nvinfo : EIATTR_VRC_CTA_INIT_COUNT
	.align		4
        /*001c*/ 	.byte	0x02, 0x4a
	.zero		1
	.zero		1


	//----- nvinfo : EIATTR_SYSCALL_OFFSETS
	.align		4
        /*0020*/ 	.byte	0x04, 0x46
        /*0022*/ 	.short	(.L_12 - .L_11)


	//   ....[0]....
.L_11:
        /*0024*/ 	.word	0x000001b0


	//----- nvinfo : EIATTR_EXIT_INSTR_OFFSETS
	.align		4
.L_12:
        /*0028*/ 	.byte	0x04, 0x1c
        /*002a*/ 	.short	(.L_14 - .L_13)


	//   ....[0]....
.L_13:
        /*002c*/ 	.word	0x000001c0


	//----- nvinfo : EIATTR_SW_WAR
	.align		4
.L_14:
        /*0030*/ 	.byte	0x04, 0x36
        /*0032*/ 	.short	(.L_16 - .L_15)
.L_15:
        /*0034*/ 	.word	0x00000008
.L_16:


//--------------------- .nv.callgraph             --------------------------
	.section	.nv.callgraph,"",@"SHT_CUDA_CALLGRAPH"
	.align	4
	.sectionentsize	8
	.align		4
        /*0000*/ 	.word	0x00000000
	.align		4
        /*0004*/ 	.word	0xffffffff
	.align		4
        /*0008*/ 	.word	index@(_Z10CheckIndexv)
	.align		4
        /*000c*/ 	.word	index@(vprintf)
	.align		4
        /*0010*/ 	.word	0x00000000
	.align		4
        /*0014*/ 	.word	0xfffffffe
	.align		4
        /*0018*/ 	.word	0x00000000
	.align		4
        /*001c*/ 	.word	0xfffffffd
	.align		4
        /*0020*/ 	.word	0x00000000
	.align		4
        /*0024*/ 	.word	0xfffffffc


//--------------------- .nv.constant4             --------------------------
	.section	.nv.constant4,"a",@progbits
	.align	8
	.align		8
.nv.constant4:
        /*0000*/ 	.dword	vprintf
	.align		8
        /*0008*/ 	.dword	$str


//--------------------- .text._Z10CheckIndexv     --------------------------
	.section	.text._Z10CheckIndexv,"ax",@progbits
	.align	128
        .global         _Z10CheckIndexv
        .type           _Z10CheckIndexv,@function
        .size           _Z10CheckIndexv,(.L_x_2 - _Z10CheckIndexv)
        .other          _Z10CheckIndexv,@"STO_CUDA_ENTRY STV_DEFAULT"
_Z10CheckIndexv:
.text._Z10CheckIndexv:
[----:B------:R-:W0:Y:S01]  /*0000*/  LDC R1, c[0x0][0x37c] ;  /* 0x0000df00ff017b82 */ /* 0x000e220000000800 */
[----:B------:R-:W1:Y:S01]  /*0010*/  S2R R8, SR_TID.X ;  /* 0x0000000000087919 */ /* 0x000e620000002100 */
[----:B------:R-:W2:Y:S06]  /*0020*/  LDCU UR5, c[0x0][0x2fc] ;  /* 0x00005f80ff0577ac */ /* 0x000eac0008000800 */
[----:B------:R-:W3:Y:S01]  /*0030*/  LDC R14, c[0x0][0x360] ;  /* 0x0000d800ff0e7b82 */ /* 0x000ee20000000800 */
[----:B0-----:R-:W-:Y:S01]  /*0040*/  VIADD R1, R1, 0xffffffd0 ;  /* 0xffffffd001017836 */ /* 0x001fe20000000000 */
[----:B------:R-:W1:Y:S01]  /*0050*/  S2R R9, SR_TID.Y ;  /* 0x0000000000097919 */ /* 0x000e620000002200 */
[----:B------:R-:W-:Y:S01]  /*0060*/  MOV R0, 0x0 ;  /* 0x0000000000007802 */ /* 0x000fe20000000f00 */
[----:B------:R-:W0:Y:S01]  /*0070*/  LDCU UR4, c[0x0][0x2f8] ;  /* 0x00005f00ff0477ac */ /* 0x000e220008000800 */
[----:B------:R-:W1:Y:S03]  /*0080*/  S2R R10, SR_TID.Z ;  /* 0x00000000000a7919 */ /* 0x000e660000002300 */
[----:B------:R-:W3:Y:S01]  /*0090*/  LDC R15, c[0x0][0x364] ;  /* 0x0000d900ff0f7b82 */ /* 0x000ee20000000800 */
[----:B------:R-:W4:Y:S01]  /*00a0*/  LDCU.64 UR6, c[0x4][0x8] ;  /* 0x01000100ff0677ac */ /* 0x000f220008000a00 */
[----:B------:R-:W1:Y:S01]  /*00b0*/  S2R R11, SR_CTAID.X ;  /* 0x00000000000b7919 */ /* 0x000e620000002500 */
[----:B------:R-:W3:Y:S05]  /*00c0*/  S2R R12, SR_CTAID.Y ;  /* 0x00000000000c7919 */ /* 0x000eea0000002600 */
[----:B------:R-:W5:Y:S01]  /*00d0*/  LDC R16, c[0x0][0x368] ;  /* 0x0000da00ff107b82 */ /* 0x000f620000000800 */
[----:B------:R-:W3:Y:S01]  /*00e0*/  S2R R13, SR_CTAID.Z ;  /* 0x00000000000d7919 */ /* 0x000ee20000002700 */
[----:B0-----:R-:W-:-:S06]  /*00f0*/  IADD3 R6, P0, PT, R1, UR4, RZ ;  /* 0x0000000401067c10 */ /* 0x001fcc000ff1e0ff */
[----:B------:R-:W5:Y:S01]  /*0100*/  LDC R17, c[0x0][0x370] ;  /* 0x0000dc00ff117b82 */ /* 0x000f620000000800 */
[----:B----4-:R-:W-:Y:S01]  /*0110*/  IMAD.U32 R4, RZ, RZ, UR6 ;  /* 0x00000006ff047e24 */ /* 0x010fe2000f8e00ff */
[----:B------:R-:W-:Y:S01]  /*0120*/  MOV R5, UR7 ;  /* 0x0000000700057c02 */ /* 0x000fe20008000f00 */
[----:B--2---:R-:W-:-:S05]  /*0130*/  IMAD.X R7, RZ, RZ, UR5, P0 ;  /* 0x00000005ff077e24 */ /* 0x004fca00080e06ff */
[----:B------:R-:W5:Y:S08]  /*0140*/  LDC R18, c[0x0][0x374] ;  /* 0x0000dd00ff127b82 */ /* 0x000f700000000800 */
[----:B------:R-:W5:Y:S01]  /*0150*/  LDC R19, c[0x0][0x378] ;  /* 0x0000de00ff137b82 */ /* 0x000f620000000800 */
[----:B-1----:R0:W-:Y:S07]  /*0160*/  STL.128 [R1], R8 ;  /* 0x0000000801007387 */ /* 0x0021ee0000100c00 */
[----:B------:R0:W1:Y:S01]  /*0170*/  LDC.64 R2, c[0x4][R0] ;  /* 0x0100000000027b82 */ /* 0x0000620000000a00 */
[----:B---3--:R0:W-:Y:S04]  /*0180*/  STL.128 [R1+0x10], R12 ;  /* 0x0000100c01007387 */ /* 0x0081e80000100c00 */
[----:B-----5:R0:W-:Y:S02]  /*0190*/  STL.128 [R1+0x20], R16 ;  /* 0x0000201001007387 */ /* 0x0201e40000100c00 */
[----:B------:R-:W-:-:S07]  /*01a0*/  LEPC R20, `(.L_x_0) ;  /* 0x000000001014794e */ /* 0x000fce0000000000 */
[----:B01----:R-:W-:Y:S05]  /*01b0*/  CALL.ABS.NOINC R2 ;  /* 0x0000000002007343 */ /* 0x003fea0003c00000 */
.L_x_0:
[----:B------:R-:W-:Y:S05]  /*01c0*/  EXIT ;  /* 0x000000000000794d */ /* 0x000fea0003800000 */
.L_x_1:
[----:B------:R-:W-:-:S00]  /*01d0*/  BRA `(.L_x_1) ;  /* 0xfffffffc00fc7947 */ /* 0x000fc0000383ffff */
[----:B------:R-:W-:-:S00]  /*01e0*/  NOP ;  /* 0x0000000000007918 */ /* 0x000fc00000000000 */
        /* <DEDUP_REMOVED lines=9> */
.L_x_2:


//--------------------- .nv.global.init           --------------------------
	.section	.nv.global.init,"aw",@progbits
.nv.global.init:
	.type		$str,@object
	.size		$str,(.L_0 - $str)
$str:
        /*0000*/ 	.byte	0x74, 0x68, 0x72, 0x65, 0x61, 0x64, 0x49, 0x64, 0x78, 0x3a, 0x20, 0x28, 0x25, 0x64, 0x2c, 0x20
        /*0010*/ 	.byte	0x25, 0x64, 0x2c, 0x20, 0x25, 0x64, 0x29, 0x20, 0x09, 0x20, 0x20, 0x20, 0x20, 0x20, 0x20, 0x20
        /*0020*/ 	.byte	0x20, 0x20, 0x20, 0x20, 0x20, 0x62, 0x6c, 0x6f, 0x63, 0x6b, 0x49, 0x64, 0x78, 0x3a, 0x20, 0x28
        /*0030*/ 	.byte	0x25, 0x64, 0x2c, 0x20, 0x25, 0x64, 0x2c, 0x20, 0x25, 0x64, 0x29, 0x20, 0x09, 0x20, 0x20, 0x20
        /*0040*/ 	.byte	0x20, 0x20, 0x20, 0x20, 0x20, 0x20, 0x20, 0x20, 0x20, 0x62, 0x6c, 0x6f, 0x63, 0x6b, 0x44, 0x69
        /*0050*/ 	.byte	0x6d, 0x3a, 0x20, 0x28, 0x25, 0x64, 0x2c, 0x20, 0x25, 0x64, 0x2c, 0x20, 0x25, 0x64, 0x29, 0x20
        /*0060*/ 	.byte	0x09, 0x20, 0x20, 0x20, 0x20, 0x20, 0x20, 0x20, 0x20, 0x20, 0x20, 0x20, 0x20, 0x67, 0x72, 0x69
        /*0070*/ 	.byte	0x64, 0x44, 0x69, 0x6d, 0x3a, 0x20, 0x28, 0x25, 0x64, 0x2c, 0x20, 0x25, 0x64, 0x2c, 0x20, 0x25
        /*0080*/ 	.byte	0x64, 0x29, 0x0a, 0x00
.L_0:


//--------------------- .nv.shared.reserved.0     --------------------------
	.section	.nv.shared.reserved.0,"aw",@nobits
	.weak		__nv_reservedSMEM_offset_0_alias
	.size		__nv_reservedSMEM_offset_0_alias, 0, 64
	.other		__nv_reservedSMEM_offset_0_alias,@"STO_CUDA_RESERVED_SHARED STV_DEFAULT"
__nv_reservedSMEM_offset_0_alias:
	.zero		0
	.zero		64


//--------------------- .nv.constant0._Z10CheckIndexv --------------------------
	.section	.nv.constant0._Z10CheckIndexv,"a",@progbits
	.sectionflags	@""
	.align	4
.nv.constant0._Z10CheckIndexv:
	.zero		896


//--------------------- SYMBOLS --------------------------

	.type		.nv.reservedSmem.offset0,@object
	.size		.nv.reservedSmem.offset0,0x4
	.type		vprintf,@function
